//
// Generated by NVIDIA NVVM Compiler
//
// Compiler Build ID: CL-36424714
// Cuda compilation tools, release 13.0, V13.0.88
// Based on NVVM 20.0.0
//

.version 9.0
.target sm_100
.address_size 64

	// .globl	_Z9reduce_v1PfS_
// _ZZ9reduce_v1PfS_E7s_input has been demoted

.visible .entry _Z9reduce_v1PfS_(
	.param .u64 .ptr .align 1 _Z9reduce_v1PfS__param_0,
	.param .u64 .ptr .align 1 _Z9reduce_v1PfS__param_1
)
{
	.reg .pred 	%p<5>;
	.reg .b32 	%r<16>;
	.reg .b32 	%f<6>;
	.reg .b64 	%rd<12>;
	// demoted variable
	.shared .align 4 .b8 _ZZ9reduce_v1PfS_E7s_input[1024];
	ld.param.u64 	%rd2, [_Z9reduce_v1PfS__param_0];
	ld.param.u64 	%rd1, [_Z9reduce_v1PfS__param_1];
	cvta.to.global.u64 	%rd3, %rd2;
	mov.u32 	%r1, %ntid.x;
	mov.u32 	%r2, %ctaid.x;
	mul.lo.s32 	%r7, %r1, %r2;
	cvt.u64.u32 	%rd4, %r7;
	mov.u32 	%r3, %tid.x;
	cvt.u64.u32 	%rd5, %r3;
	add.s64 	%rd6, %rd4, %rd5;
	shl.b64 	%rd7, %rd6, 2;
	add.s64 	%rd8, %rd3, %rd7;
	ld.global.f32 	%f1, [%rd8];
	shl.b32 	%r8, %r3, 2;
	mov.u32 	%r9, _ZZ9reduce_v1PfS_E7s_input;
	add.s32 	%r4, %r9, %r8;
	st.shared.f32 	[%r4], %f1;
	setp.lt.u32 	%p1, %r1, 2;
	@%p1 bra 	$L__BB0_5;
	mov.b32 	%r15, 1;
$L__BB0_2:
	shl.b32 	%r6, %r15, 1;
	add.s32 	%r11, %r6, -1;
	and.b32  	%r12, %r11, %r3;
	setp.ne.s32 	%p2, %r12, 0;
	@%p2 bra 	$L__BB0_4;
	shl.b32 	%r13, %r15, 2;
	add.s32 	%r14, %r4, %r13;
	ld.shared.f32 	%f2, [%r14];
	ld.shared.f32 	%f3, [%r4];
	add.f32 	%f4, %f2, %f3;
	st.shared.f32 	[%r4], %f4;
$L__BB0_4:
	bar.sync 	0;
	setp.lt.u32 	%p3, %r6, %r1;
	mov.u32 	%r15, %r6;
	@%p3 bra 	$L__BB0_2;
$L__BB0_5:
	setp.ne.s32 	%p4, %r3, 0;
	@%p4 bra 	$L__BB0_7;
	ld.shared.f32 	%f5, [_ZZ9reduce_v1PfS_E7s_input];
	cvta.to.global.u64 	%rd9, %rd1;
	mul.wide.u32 	%rd10, %r2, 4;
	add.s64 	%rd11, %rd9, %rd10;
	st.global.f32 	[%rd11], %f5;
$L__BB0_7:
	ret;

}


// ===== COMPILED SASS (sm_100) =====

	.target	sm_100

	.elftype	@"ET_EXEC"


//--------------------- .note.nv.tkinfo           --------------------------
	.section	.note.nv.tkinfo,"",@"SHT_NOTE"
	.sectionflags	@"SHF_NOTE_NV_TKINFO"
	.tkinfo
        /*0018*/ 	.word	0x00000002
        /*0030*/ 	.string	""
        /*0030*/ 	.string	"ptxas"
        /*0030*/ 	.string	"Cuda compilation tools, release 13.0, V13.0.88"
        /*0030*/ 	.string	"Build cuda_13.0.r13.0/compiler.36424714_0"
        /*0030*/ 	.string	"-arch sm_100 -m 64 "



//--------------------- .note.nv.cuinfo           --------------------------
	.section	.note.nv.cuinfo,"",@"SHT_NOTE"
	.sectionflags	@"SHF_NOTE_NV_CUINFO"
        /*0018*/ 	.short	0x0002
        /*001a*/ 	.short	0x0064
        /*001c*/ 	.short	0x0082
	.zero		2


//--------------------- .nv.info                  --------------------------
	.section	.nv.info,"",@"SHT_CUDA_INFO"
	.align	4


	//----- nvinfo : EIATTR_REGCOUNT
	.align		4
        /*0000*/ 	.byte	0x04, 0x2f
        /*0002*/ 	.short	(.L_1 - .L_0)
	.align		4
.L_0:
        /*0004*/ 	.word	index@(_Z9reduce_v1PfS_)
        /*0008*/ 	.word	0x0000000c


	//----- nvinfo : EIATTR_FRAME_SIZE
	.align		4
.L_1:
        /*000c*/ 	.byte	0x04, 0x11
        /*000e*/ 	.short	(.L_3 - .L_2)
	.align		4
.L_2:
        /*0010*/ 	.word	index@(_Z9reduce_v1PfS_)
        /*0014*/ 	.word	0x00000000


	//----- nvinfo : EIATTR_MIN_STACK_SIZE
	.align		4
.L_3:
        /*0018*/ 	.byte	0x04, 0x12
        /*001a*/ 	.short	(.L_5 - .L_4)
	.align		4
.L_4:
        /*001c*/ 	.word	index@(_Z9reduce_v1PfS_)
        /*0020*/ 	.word	0x00000000
.L_5:


//--------------------- .nv.compat                --------------------------
	.section	.nv.compat,"",@"SHT_CUDA_COMPAT_INFO"
	.align	4
        /*0000*/ 	.byte	0x02, 0x09, 0x00, 0x00, 0x02, 0x02, 0x01, 0x00, 0x02, 0x05, 0x05, 0x00, 0x03, 0x07, 0x01, 0x01
        /*0010*/ 	.byte	0x02, 0x03, 0x00, 0x00, 0x02, 0x06, 0x01, 0x00, 0x04, 0x0b, 0x08, 0x00, 0x09, 0x00, 0x00, 0x00
        /*0020*/ 	.byte	0x00, 0x00, 0x00, 0x00


//--------------------- .nv.info._Z9reduce_v1PfS_ --------------------------
	.section	.nv.info._Z9reduce_v1PfS_,"",@"SHT_CUDA_INFO"
	.sectionflags	@""
	.align	4


	//----- nvinfo : EIATTR_CUDA_API_VERSION
	.align		4
        /*0000*/ 	.byte	0x04, 0x37
        /*0002*/ 	.short	(.L_7 - .L_6)
.L_6:
        /*0004*/ 	.word	0x00000082


	//----- nvinfo : EIATTR_KPARAM_INFO
	.align		4
.L_7:
        /*0008*/ 	.byte	0x04, 0x17
        /*000a*/ 	.short	(.L_9 - .L_8)
.L_8:
        /*000c*/ 	.word	0x00000000
        /*0010*/ 	.short	0x0001
        /*0012*/ 	.short	0x0008
        /*0014*/ 	.byte	0x00, 0xf5, 0x21, 0x00


	//----- nvinfo : EIATTR_KPARAM_INFO
	.align		4
.L_9:
        /*0018*/ 	.byte	0x04, 0x17
        /*001a*/ 	.short	(.L_11 - .L_10)
.L_10:
        /*001c*/ 	.word	0x00000000
        /*0020*/ 	.short	0x0000
        /*0022*/ 	.short	0x0000
        /*0024*/ 	.byte	0x00, 0xf5, 0x21, 0x00


	//----- nvinfo : EIATTR_SPARSE_MMA_MASK
	.align		4
.L_11:
        /*0028*/ 	.byte	0x03, 0x50
        /*002a*/ 	.short	0x0000


	//----- nvinfo : EIATTR_MAXREG_COUNT
	.align		4
        /*002c*/ 	.byte	0x03, 0x1b
        /*002e*/ 	.short	0x00ff


	//----- nvinfo : EIATTR_NUM_BARRIERS
	.align		4
        /*0030*/ 	.byte	0x02, 0x4c
        /*0032*/ 	.byte	0x01
	.zero		1


	//----- nvinfo : EIATTR_MERCURY_ISA_VERSION
	.align		4
        /*0034*/ 	.byte	0x03, 0x5f
        /*0036*/ 	.short	0x0101


	//----- nvinfo : EIATTR_VRC_CTA_INIT_COUNT
	.align		4
        /*0038*/ 	.byte	0x02, 0x4a
	.zero		1
	.zero		1


	//----- nvinfo : EIATTR_EXIT_INSTR_OFFSETS
	.align		4
        /*003c*/ 	.byte	0x04, 0x1c
        /*003e*/ 	.short	(.L_13 - .L_12)


	//   ....[0]....
.L_12:
        /*0040*/ 	.word	0x00000210


	//   ....[1]....
        /*0044*/ 	.word	0x00000290


	//----- nvinfo : EIATTR_CBANK_PARAM_SIZE
	.align		4
.L_13:
        /*0048*/ 	.byte	0x03, 0x19
        /*004a*/ 	.short	0x0010


	//----- nvinfo : EIATTR_PARAM_CBANK
	.align		4
        /*004c*/ 	.byte	0x04, 0x0a
        /*004e*/ 	.short	(.L_15 - .L_14)
	.align		4
.L_14:
        /*0050*/ 	.word	index@(.nv.constant0._Z9reduce_v1PfS_)
        /*0054*/ 	.short	0x0380
        /*0056*/ 	.short	0x0010


	//----- nvinfo : EIATTR_SW_WAR
	.align		4
.L_15:
        /*0058*/ 	.byte	0x04, 0x36
        /*005a*/ 	.short	(.L_17 - .L_16)
.L_16:
        /*005c*/ 	.word	0x00000008
.L_17:


//--------------------- .nv.callgraph             --------------------------
	.section	.nv.callgraph,"",@"SHT_CUDA_CALLGRAPH"
	.align	4
	.sectionentsize	8
	.align		4
        /*0000*/ 	.word	0x00000000
	.align		4
        /*0004*/ 	.word	0xffffffff
	.align		4
        /*0008*/ 	.word	0x00000000
	.align		4
        /*000c*/ 	.word	0xfffffffe
	.align		4
        /*0010*/ 	.word	0x00000000
	.align		4
        /*0014*/ 	.word	0xfffffffd
	.align		4
        /*0018*/ 	.word	0x00000000
	.align		4
        /*001c*/ 	.word	0xfffffffc


//--------------------- .text._Z9reduce_v1PfS_    --------------------------
	.section	.text._Z9reduce_v1PfS_,"ax",@progbits
	.align	128
        .global         _Z9reduce_v1PfS_
        .type           _Z9reduce_v1PfS_,@function
        .size           _Z9reduce_v1PfS_,(.L_x_3 - _Z9reduce_v1PfS_)
        .other          _Z9reduce_v1PfS_,@"STO_CUDA_ENTRY STV_DEFAULT"
_Z9reduce_v1PfS_:
.text._Z9reduce_v1PfS_:
[----:B------:R-:W-:Y:S01]  /*0000*/  LDC R1, c[0x0][0x37c] ;  /* 0x0000df00ff017b82 */ /* 0x000fe20000000800 */
[----:B------:R-:W0:Y:S01]  /*0010*/  S2R R7, SR_CTAID.X ;  /* 0x0000000000077919 */ /* 0x000e220000002500 */
[----:B------:R-:W0:Y:S01]  /*0020*/  LDCU UR8, c[0x0][0x360] ;  /* 0x00006c00ff0877ac */ /* 0x000e220008000800 */
[----:B------:R-:W1:Y:S01]  /*0030*/  S2R R9, SR_TID.X ;  /* 0x0000000000097919 */ /* 0x000e620000002100 */
[----:B------:R-:W2:Y:S01]  /*0040*/  LDCU.64 UR4, c[0x0][0x380] ;  /* 0x00007000ff0477ac */ /* 0x000ea20008000a00 */
[----:B------:R-:W3:Y:S01]  /*0050*/  LDCU.64 UR6, c[0x0][0x358] ;  /* 0x00006b00ff0677ac */ /* 0x000ee20008000a00 */
[----:B0-----:R-:W-:-:S05]  /*0060*/  IMAD R0, R7, UR8, RZ ;  /* 0x0000000807007c24 */ /* 0x001fca000f8e02ff */
[----:B-1----:R-:W-:-:S05]  /*0070*/  IADD3 R0, P0, PT, R0, R9, RZ ;  /* 0x0000000900007210 */ /* 0x002fca0007f1e0ff */
[----:B------:R-:W-:Y:S01]  /*0080*/  IMAD.X R3, RZ, RZ, RZ, P0 ;  /* 0x000000ffff037224 */ /* 0x000fe200000e06ff */
[----:B--2---:R-:W-:-:S04]  /*0090*/  LEA R2, P0, R0, UR4, 0x2 ;  /* 0x0000000400027c11 */ /* 0x004fc8000f8010ff */
[----:B------:R-:W-:-:S05]  /*00a0*/  LEA.HI.X R3, R0, UR5, R3, 0x2, P0 ;  /* 0x0000000500037c11 */ /* 0x000fca00080f1403 */
[----:B---3--:R-:W2:Y:S01]  /*00b0*/  LDG.E R2, desc[UR6][R2.64] ;  /* 0x0000000602027981 */ /* 0x008ea2000c1e1900 */
[----:B------:R-:W0:Y:S01]  /*00c0*/  S2UR UR5, SR_CgaCtaId ;  /* 0x00000000000579c3 */ /* 0x000e220000008800 */
[----:B------:R-:W-:Y:S01]  /*00d0*/  UMOV UR4, 0x400 ;  /* 0x0000040000047882 */ /* 0x000fe20000000000 */
[----:B------:R-:W-:Y:S01]  /*00e0*/  UISETP.GE.U32.AND UP0, UPT, UR8, 0x2, UPT ;  /* 0x000000020800788c */ /* 0x000fe2000bf06070 */
[----:B------:R-:W-:Y:S01]  /*00f0*/  ISETP.NE.AND P0, PT, R9, RZ, PT ;  /* 0x000000ff0900720c */ /* 0x000fe20003f05270 */
[----:B0-----:R-:W-:-:S06]  /*0100*/  ULEA UR4, UR5, UR4, 0x18 ;  /* 0x0000000405047291 */ /* 0x001fcc000f8ec0ff */
[----:B------:R-:W-:-:S05]  /*0110*/  LEA R5, R9, UR4, 0x2 ;  /* 0x0000000409057c11 */ /* 0x000fca000f8e10ff */
[----:B--2---:R0:W-:Y:S01]  /*0120*/  STS [R5], R2 ;  /* 0x0000000205007388 */ /* 0x0041e20000000800 */
[----:B------:R-:W-:Y:S05]  /*0130*/  BRA.U !UP0, `(.L_x_0) ;  /* 0x0000000108347547 */ /* 0x000fea000b800000 */
[----:B------:R-:W-:-:S07]  /*0140*/  IMAD.MOV.U32 R0, RZ, RZ, 0x1 ;  /* 0x00000001ff007424 */ /* 0x000fce00078e00ff */
.L_x_1:
[----:B------:R-:W-:-:S05]  /*0150*/  IMAD.SHL.U32 R6, R0, 0x2, RZ ;  /* 0x0000000200067824 */ /* 0x000fca00078e00ff */
[----:B0-----:R-:W-:-:S04]  /*0160*/  IADD3 R2, PT, PT, R6, -0x1, RZ ;  /* 0xffffffff06027810 */ /* 0x001fc80007ffe0ff */
[----:B------:R-:W-:-:S13]  /*0170*/  LOP3.LUT P1, RZ, R2, R9, RZ, 0xc0, !PT ;  /* 0x0000000902ff7212 */ /* 0x000fda000782c0ff */
[----:B------:R-:W-:Y:S01]  /*0180*/  @!P1 IMAD R2, R0, 0x4, R5 ;  /* 0x0000000400029824 */ /* 0x000fe200078e0205 */
[----:B------:R-:W-:Y:S01]  /*0190*/  @!P1 LDS R3, [R5] ;  /* 0x0000000005039984 */ /* 0x000fe20000000800 */
[----:B------:R-:W-:-:S04]  /*01a0*/  MOV R0, R6 ;  /* 0x0000000600007202 */ /* 0x000fc80000000f00 */
[----:B------:R-:W0:Y:S02]  /*01b0*/  @!P1 LDS R2, [R2] ;  /* 0x0000000002029984 */ /* 0x000e240000000800 */
[----:B0-----:R-:W-:-:S05]  /*01c0*/  @!P1 FADD R4, R2, R3 ;  /* 0x0000000302049221 */ /* 0x001fca0000000000 */
[----:B------:R1:W-:Y:S01]  /*01d0*/  @!P1 STS [R5], R4 ;  /* 0x0000000405009388 */ /* 0x0003e20000000800 */
[----:B------:R-:W-:Y:S01]  /*01e0*/  BAR.SYNC.DEFER_BLOCKING 0x0 ;  /* 0x0000000000007b1d */ /* 0x000fe20000010000 */
[----:B------:R-:W-:-:S13]  /*01f0*/  ISETP.GE.U32.AND P1, PT, R6, UR8, PT ;  /* 0x0000000806007c0c */ /* 0x000fda000bf26070 */
[----:B-1----:R-:W-:Y:S05]  /*0200*/  @!P1 BRA `(.L_x_1) ;  /* 0xfffffffc00d09947 */ /* 0x002fea000383ffff */
.L_x_0:
[----:B------:R-:W-:Y:S05]  /*0210*/  @P0 EXIT ;  /* 0x000000000000094d */ /* 0x000fea0003800000 */
[----:B------:R-:W1:Y:S01]  /*0220*/  S2UR UR5, SR_CgaCtaId ;  /* 0x00000000000579c3 */ /* 0x000e620000008800 */
[----:B------:R-:W-:-:S07]  /*0230*/  UMOV UR4, 0x400 ;  /* 0x0000040000047882 */ /* 0x000fce0000000000 */
[----:B0-----:R-:W0:Y:S01]  /*0240*/  LDC.64 R2, c[0x0][0x388] ;  /* 0x0000e200ff027b82 */ /* 0x001e220000000a00 */
[----:B-1----:R-:W-:Y:S01]  /*0250*/  ULEA UR4, UR5, UR4, 0x18 ;  /* 0x0000000405047291 */ /* 0x002fe2000f8ec0ff */
[----:B0-----:R-:W-:-:S08]  /*0260*/  IMAD.WIDE.U32 R2, R7, 0x4, R2 ;  /* 0x0000000407027825 */ /* 0x001fd000078e0002 */
[----:B------:R-:W0:Y:S04]  /*0270*/  LDS R5, [UR4] ;  /* 0x00000004ff057984 */ /* 0x000e280008000800 */
[----:B0-----:R-:W-:Y:S01]  /*0280*/  STG.E desc[UR6][R2.64], R5 ;  /* 0x0000000502007986 */ /* 0x001fe2000c101906 */
[----:B------:R-:W-:Y:S05]  /*0290*/  EXIT ;  /* 0x000000000000794d */ /* 0x000fea0003800000 */
.L_x_2:
[----:B------:R-:W-:-:S00]  /*02a0*/  BRA `(.L_x_2) ;  /* 0xfffffffc00fc7947 */ /* 0x000fc0000383ffff */
[----:B------:R-:W-:-:S00]  /*02b0*/  NOP ;  /* 0x0000000000007918 */ /* 0x000fc00000000000 */
        /* <DEDUP_REMOVED lines=12> */
.L_x_3:


//--------------------- .nv.shared._Z9reduce_v1PfS_ --------------------------
	.section	.nv.shared._Z9reduce_v1PfS_,"aw",@nobits
	.sectionflags	@""
	.align	4
.nv.shared._Z9reduce_v1PfS_:
	.zero		2048


//--------------------- .nv.shared.reserved.0     --------------------------
	.section	.nv.shared.reserved.0,"aw",@nobits
	.weak		__nv_reservedSMEM_offset_0_alias
	.size		__nv_reservedSMEM_offset_0_alias, 0, 64
	.other		__nv_reservedSMEM_offset_0_alias,@"STO_CUDA_RESERVED_SHARED STV_DEFAULT"
__nv_reservedSMEM_offset_0_alias:
	.zero		0
	.zero		64


//--------------------- .nv.constant0._Z9reduce_v1PfS_ --------------------------
	.section	.nv.constant0._Z9reduce_v1PfS_,"a",@progbits
	.sectionflags	@""
	.align	4
.nv.constant0._Z9reduce_v1PfS_:
	.zero		912


//--------------------- SYMBOLS --------------------------

	.type		.nv.reservedSmem.offset0,@object
	.size		.nv.reservedSmem.offset0,0x4
	.type		.nv.reservedSmem.cap,@object
	.size		.nv.reservedSmem.cap,0x4
